//
// Generated by NVIDIA NVVM Compiler
//
// Compiler Build ID: CL-36424714
// Cuda compilation tools, release 13.0, V13.0.88
// Based on NVVM 20.0.0
//

.version 9.0
.target sm_100
.address_size 64

	// .globl	_Z3addPiS_S_i
.extern .func  (.param .b32 func_retval0) vprintf
(
	.param .b64 vprintf_param_0,
	.param .b64 vprintf_param_1
)
;
.global .align 1 .b8 $str[63] = {75, 101, 114, 110, 101, 108, 32, 114, 117, 110, 110, 105, 110, 103, 32, 111, 110, 32, 71, 80, 85, 44, 32, 102, 105, 114, 115, 116, 32, 101, 108, 101, 109, 101, 110, 116, 32, 99, 97, 108, 99, 117, 108, 97, 116, 101, 100, 58, 32, 37, 100, 32, 43, 32, 37, 100, 32, 61, 32, 37, 100, 10};

.visible .entry _Z3addPiS_S_i(
	.param .u64 .ptr .align 1 _Z3addPiS_S_i_param_0,
	.param .u64 .ptr .align 1 _Z3addPiS_S_i_param_1,
	.param .u64 .ptr .align 1 _Z3addPiS_S_i_param_2,
	.param .u32 _Z3addPiS_S_i_param_3
)
{
	.local .align 8 .b8 	__local_depot0[16];
	.reg .b64 	%SP;
	.reg .b64 	%SPL;
	.reg .pred 	%p<3>;
	.reg .b32 	%r<14>;
	.reg .b64 	%rd<15>;

	mov.u64 	%SPL, __local_depot0;
	cvta.local.u64 	%SP, %SPL;
	ld.param.u64 	%rd4, [_Z3addPiS_S_i_param_0];
	ld.param.u64 	%rd5, [_Z3addPiS_S_i_param_1];
	ld.param.u64 	%rd6, [_Z3addPiS_S_i_param_2];
	ld.param.u32 	%r2, [_Z3addPiS_S_i_param_3];
	cvta.to.global.u64 	%rd1, %rd6;
	cvta.to.global.u64 	%rd2, %rd5;
	cvta.to.global.u64 	%rd3, %rd4;
	mov.u32 	%r3, %tid.x;
	mov.u32 	%r4, %ctaid.x;
	mov.u32 	%r5, %ntid.x;
	mad.lo.s32 	%r1, %r4, %r5, %r3;
	setp.ge.s32 	%p1, %r1, %r2;
	@%p1 bra 	$L__BB0_2;
	mul.wide.s32 	%rd7, %r1, 4;
	add.s64 	%rd8, %rd3, %rd7;
	ld.global.u32 	%r6, [%rd8];
	add.s64 	%rd9, %rd2, %rd7;
	ld.global.u32 	%r7, [%rd9];
	add.s32 	%r8, %r7, %r6;
	add.s64 	%rd10, %rd1, %rd7;
	st.global.u32 	[%rd10], %r8;
$L__BB0_2:
	setp.ne.s32 	%p2, %r1, 0;
	@%p2 bra 	$L__BB0_4;
	add.u64 	%rd11, %SP, 0;
	add.u64 	%rd12, %SPL, 0;
	ld.global.u32 	%r9, [%rd3];
	ld.global.u32 	%r10, [%rd2];
	ld.global.u32 	%r11, [%rd1];
	st.local.v2.u32 	[%rd12], {%r9, %r10};
	st.local.u32 	[%rd12+8], %r11;
	mov.u64 	%rd13, $str;
	cvta.global.u64 	%rd14, %rd13;
	{ // callseq 0, 0
	.param .b64 param0;
	st.param.b64 	[param0], %rd14;
	.param .b64 param1;
	st.param.b64 	[param1], %rd11;
	.param .b32 retval0;
	call.uni (retval0), 
	vprintf, 
	(
	param0, 
	param1
	);
	ld.param.b32 	%r12, [retval0];
	} // callseq 0
$L__BB0_4:
	ret;

}


// ===== COMPILED SASS (sm_100) =====

	.target	sm_100

	.elftype	@"ET_EXEC"


//--------------------- .note.nv.tkinfo           --------------------------
	.section	.note.nv.tkinfo,"",@"SHT_NOTE"
	.sectionflags	@"SHF_NOTE_NV_TKINFO"
	.tkinfo
        /*0018*/ 	.word	0x00000002
        /*0030*/ 	.string	""
        /*0030*/ 	.string	"ptxas"
        /*0030*/ 	.string	"Cuda compilation tools, release 13.0, V13.0.88"
        /*0030*/ 	.string	"Build cuda_13.0.r13.0/compiler.36424714_0"
        /*0030*/ 	.string	"-arch sm_100 -m 64 "



//--------------------- .note.nv.cuinfo           --------------------------
	.section	.note.nv.cuinfo,"",@"SHT_NOTE"
	.sectionflags	@"SHF_NOTE_NV_CUINFO"
        /*0018*/ 	.short	0x0002
        /*001a*/ 	.short	0x0064
        /*001c*/ 	.short	0x0082
	.zero		2


//--------------------- .nv.info                  --------------------------
	.section	.nv.info,"",@"SHT_CUDA_INFO"
	.align	4


	//----- nvinfo : EIATTR_REGCOUNT
	.align		4
        /*0000*/ 	.byte	0x04, 0x2f
        /*0002*/ 	.short	(.L_2 - .L_1)
	.align		4
.L_1:
        /*0004*/ 	.word	index@(_Z3addPiS_S_i)
        /*0008*/ 	.word	0x00000018


	//----- nvinfo : EIATTR_FRAME_SIZE
	.align		4
.L_2:
        /*000c*/ 	.byte	0x04, 0x11
        /*000e*/ 	.short	(.L_4 - .L_3)
	.align		4
.L_3:
        /*0010*/ 	.word	index@(_Z3addPiS_S_i)
        /*0014*/ 	.word	0x00000010


	//----- nvinfo : EIATTR_MIN_STACK_SIZE
	.align		4
.L_4:
        /*0018*/ 	.byte	0x04, 0x12
        /*001a*/ 	.short	(.L_6 - .L_5)
	.align		4
.L_5:
        /*001c*/ 	.word	index@(_Z3addPiS_S_i)
        /*0020*/ 	.word	0x00000010
.L_6:


//--------------------- .nv.compat                --------------------------
	.section	.nv.compat,"",@"SHT_CUDA_COMPAT_INFO"
	.align	4
        /*0000*/ 	.byte	0x02, 0x09, 0x00, 0x00, 0x02, 0x02, 0x01, 0x00, 0x02, 0x05, 0x05, 0x00, 0x03, 0x07, 0x01, 0x01
        /*0010*/ 	.byte	0x02, 0x03, 0x00, 0x00, 0x02, 0x06, 0x01, 0x00, 0x04, 0x0b, 0x08, 0x00, 0x09, 0x00, 0x00, 0x00
        /*0020*/ 	.byte	0x00, 0x00, 0x00, 0x00


//--------------------- .nv.info._Z3addPiS_S_i    --------------------------
	.section	.nv.info._Z3addPiS_S_i,"",@"SHT_CUDA_INFO"
	.sectionflags	@""
	.align	4


	//----- nvinfo : EIATTR_CUDA_API_VERSION
	.align		4
        /*0000*/ 	.byte	0x04, 0x37
        /*0002*/ 	.short	(.L_8 - .L_7)
.L_7:
        /*0004*/ 	.word	0x00000082


	//----- nvinfo : EIATTR_KPARAM_INFO
	.align		4
.L_8:
        /*0008*/ 	.byte	0x04, 0x17
        /*000a*/ 	.short	(.L_10 - .L_9)
.L_9:
        /*000c*/ 	.word	0x00000000
        /*0010*/ 	.short	0x0003
        /*0012*/ 	.short	0x0018
        /*0014*/ 	.byte	0x00, 0xf0, 0x11, 0x00


	//----- nvinfo : EIATTR_KPARAM_INFO
	.align		4
.L_10:
        /*0018*/ 	.byte	0x04, 0x17
        /*001a*/ 	.short	(.L_12 - .L_11)
.L_11:
        /*001c*/ 	.word	0x00000000
        /*0020*/ 	.short	0x0002
        /*0022*/ 	.short	0x0010
        /*0024*/ 	.byte	0x00, 0xf5, 0x21, 0x00


	//----- nvinfo : EIATTR_KPARAM_INFO
	.align		4
.L_12:
        /*0028*/ 	.byte	0x04, 0x17
        /*002a*/ 	.short	(.L_14 - .L_13)
.L_13:
        /*002c*/ 	.word	0x00000000
        /*0030*/ 	.short	0x0001
        /*0032*/ 	.short	0x0008
        /*0034*/ 	.byte	0x00, 0xf5, 0x21, 0x00


	//----- nvinfo : EIATTR_KPARAM_INFO
	.align		4
.L_14:
        /*0038*/ 	.byte	0x04, 0x17
        /*003a*/ 	.short	(.L_16 - .L_15)
.L_15:
        /*003c*/ 	.word	0x00000000
        /*0040*/ 	.short	0x0000
        /*0042*/ 	.short	0x0000
        /*0044*/ 	.byte	0x00, 0xf5, 0x21, 0x00


	//----- nvinfo : EIATTR_SPARSE_MMA_MASK
	.align		4
.L_16:
        /*0048*/ 	.byte	0x03, 0x50
        /*004a*/ 	.short	0x0000


	//----- nvinfo : EIATTR_MAXREG_COUNT
	.align		4
        /*004c*/ 	.byte	0x03, 0x1b
        /*004e*/ 	.short	0x00ff


	//----- nvinfo : EIATTR_EXTERNS
	.align		4
        /*0050*/ 	.byte	0x04, 0x0f
        /*0052*/ 	.short	(.L_18 - .L_17)


	//   ....[0]....
	.align		4
.L_17:
        /*0054*/ 	.word	index@(vprintf)


	//----- nvinfo : EIATTR_MERCURY_ISA_VERSION
	.align		4
.L_18:
        /*0058*/ 	.byte	0x03, 0x5f
        /*005a*/ 	.short	0x0101


	//----- nvinfo : EIATTR_VRC_CTA_INIT_COUNT
	.align		4
        /*005c*/ 	.byte	0x02, 0x4a
	.zero		1
	.zero		1


	//----- nvinfo : EIATTR_SYSCALL_OFFSETS
	.align		4
        /*0060*/ 	.byte	0x04, 0x46
        /*0062*/ 	.short	(.L_20 - .L_19)


	//   ....[0]....
.L_19:
        /*0064*/ 	.word	0x00000270


	//----- nvinfo : EIATTR_EXIT_INSTR_OFFSETS
	.align		4
.L_20:
        /*0068*/ 	.byte	0x04, 0x1c
        /*006a*/ 	.short	(.L_22 - .L_21)


	//   ....[0]....
.L_21:
        /*006c*/ 	.word	0x00000180


	//   ....[1]....
        /*0070*/ 	.word	0x00000280


	//----- nvinfo : EIATTR_CRS_STACK_SIZE
	.align		4
.L_22:
        /*0074*/ 	.byte	0x04, 0x1e
        /*0076*/ 	.short	(.L_24 - .L_23)
.L_23:
        /*0078*/ 	.word	0x00000000


	//----- nvinfo : EIATTR_CBANK_PARAM_SIZE
	.align		4
.L_24:
        /*007c*/ 	.byte	0x03, 0x19
        /*007e*/ 	.short	0x001c


	//----- nvinfo : EIATTR_PARAM_CBANK
	.align		4
        /*0080*/ 	.byte	0x04, 0x0a
        /*0082*/ 	.short	(.L_26 - .L_25)
	.align		4
.L_25:
        /*0084*/ 	.word	index@(.nv.constant0._Z3addPiS_S_i)
        /*0088*/ 	.short	0x0380
        /*008a*/ 	.short	0x001c


	//----- nvinfo : EIATTR_SW_WAR
	.align		4
.L_26:
        /*008c*/ 	.byte	0x04, 0x36
        /*008e*/ 	.short	(.L_28 - .L_27)
.L_27:
        /*0090*/ 	.word	0x00000008
.L_28:


//--------------------- .nv.callgraph             --------------------------
	.section	.nv.callgraph,"",@"SHT_CUDA_CALLGRAPH"
	.align	4
	.sectionentsize	8
	.align		4
        /*0000*/ 	.word	0x00000000
	.align		4
        /*0004*/ 	.word	0xffffffff
	.align		4
        /*0008*/ 	.word	index@(_Z3addPiS_S_i)
	.align		4
        /*000c*/ 	.word	index@(vprintf)
	.align		4
        /*0010*/ 	.word	0x00000000
	.align		4
        /*0014*/ 	.word	0xfffffffe
	.align		4
        /*0018*/ 	.word	0x00000000
	.align		4
        /*001c*/ 	.word	0xfffffffd
	.align		4
        /*0020*/ 	.word	0x00000000
	.align		4
        /*0024*/ 	.word	0xfffffffc


//--------------------- .nv.constant4             --------------------------
	.section	.nv.constant4,"a",@progbits
	.align	8
	.align		8
.nv.constant4:
        /*0000*/ 	.dword	vprintf
	.align		8
        /*0008*/ 	.dword	$str


//--------------------- .text._Z3addPiS_S_i       --------------------------
	.section	.text._Z3addPiS_S_i,"ax",@progbits
	.align	128
        .global         _Z3addPiS_S_i
        .type           _Z3addPiS_S_i,@function
        .size           _Z3addPiS_S_i,(.L_x_2 - _Z3addPiS_S_i)
        .other          _Z3addPiS_S_i,@"STO_CUDA_ENTRY STV_DEFAULT"
_Z3addPiS_S_i:
.text._Z3addPiS_S_i:
[----:B------:R-:W0:Y:S01]  /*0000*/  LDC R1, c[0x0][0x37c] ;  /* 0x0000df00ff017b82 */ /* 0x000e220000000800 */
[----:B------:R-:W1:Y:S01]  /*0010*/  S2R R7, SR_TID.X ;  /* 0x0000000000077919 */ /* 0x000e620000002100 */
[----:B------:R-:W2:Y:S06]  /*0020*/  LDCU UR7, c[0x0][0x2fc] ;  /* 0x00005f80ff0777ac */ /* 0x000eac0008000800 */
[----:B------:R-:W1:Y:S01]  /*0030*/  S2UR UR4, SR_CTAID.X ;  /* 0x00000000000479c3 */ /* 0x000e620000002500 */
[----:B0-----:R-:W-:Y:S01]  /*0040*/  VIADD R1, R1, 0xfffffff0 ;  /* 0xfffffff001017836 */ /* 0x001fe20000000000 */
[----:B------:R-:W0:Y:S06]  /*0050*/  LDCU UR6, c[0x0][0x398] ;  /* 0x00007300ff0677ac */ /* 0x000e2c0008000800 */
[----:B------:R-:W1:Y:S08]  /*0060*/  LDC R0, c[0x0][0x360] ;  /* 0x0000d800ff007b82 */ /* 0x000e700000000800 */
[----:B------:R-:W3:Y:S08]  /*0070*/  LDC.64 R2, c[0x0][0x380] ;  /* 0x0000e000ff027b82 */ /* 0x000ef00000000a00 */
[----:B------:R-:W4:Y:S01]  /*0080*/  LDC.64 R4, c[0x0][0x388] ;  /* 0x0000e200ff047b82 */ /* 0x000f220000000a00 */
[----:B-1----:R-:W-:Y:S01]  /*0090*/  IMAD R7, R0, UR4, R7 ;  /* 0x0000000400077c24 */ /* 0x002fe2000f8e0207 */
[----:B------:R-:W1:Y:S04]  /*00a0*/  LDCU.64 UR4, c[0x0][0x358] ;  /* 0x00006b00ff0477ac */ /* 0x000e680008000a00 */
[----:B0-----:R-:W-:-:S13]  /*00b0*/  ISETP.GE.AND P0, PT, R7, UR6, PT ;  /* 0x0000000607007c0c */ /* 0x001fda000bf06270 */
[C---:B---3--:R-:W-:Y:S01]  /*00c0*/  @!P0 IMAD.WIDE R2, R7.reuse, 0x4, R2 ;  /* 0x0000000407028825 */ /* 0x048fe200078e0202 */
[----:B------:R-:W0:Y:S03]  /*00d0*/  @!P0 LDC.64 R8, c[0x0][0x390] ;  /* 0x0000e400ff088b82 */ /* 0x000e260000000a00 */
[C---:B----4-:R-:W-:Y:S02]  /*00e0*/  @!P0 IMAD.WIDE R4, R7.reuse, 0x4, R4 ;  /* 0x0000000407048825 */ /* 0x050fe400078e0204 */
[----:B-1----:R-:W3:Y:S04]  /*00f0*/  @!P0 LDG.E R2, desc[UR4][R2.64] ;  /* 0x0000000402028981 */ /* 0x002ee8000c1e1900 */
[----:B------:R-:W3:Y:S01]  /*0100*/  @!P0 LDG.E R5, desc[UR4][R4.64] ;  /* 0x0000000404058981 */ /* 0x000ee2000c1e1900 */
[----:B------:R-:W1:Y:S01]  /*0110*/  LDCU UR6, c[0x0][0x2f8] ;  /* 0x00005f00ff0677ac */ /* 0x000e620008000800 */
[C---:B------:R-:W-:Y:S01]  /*0120*/  ISETP.NE.AND P1, PT, R7.reuse, RZ, PT ;  /* 0x000000ff0700720c */ /* 0x040fe20003f25270 */
[----:B0-----:R-:W-:Y:S01]  /*0130*/  @!P0 IMAD.WIDE R8, R7, 0x4, R8 ;  /* 0x0000000407088825 */ /* 0x001fe200078e0208 */
[----:B-1----:R-:W-:-:S05]  /*0140*/  IADD3 R6, P2, PT, R1, UR6, RZ ;  /* 0x0000000601067c10 */ /* 0x002fca000ff5e0ff */
[----:B--2---:R-:W-:Y:S01]  /*0150*/  IMAD.X R7, RZ, RZ, UR7, P2 ;  /* 0x00000007ff077e24 */ /* 0x004fe200090e06ff */
[----:B---3--:R-:W-:-:S05]  /*0160*/  @!P0 IADD3 R11, PT, PT, R2, R5, RZ ;  /* 0x00000005020b8210 */ /* 0x008fca0007ffe0ff */
[----:B------:R0:W-:Y:S01]  /*0170*/  @!P0 STG.E desc[UR4][R8.64], R11 ;  /* 0x0000000b08008986 */ /* 0x0001e2000c101904 */
[----:B------:R-:W-:Y:S05]  /*0180*/  @P1 EXIT ;  /* 0x000000000000194d */ /* 0x000fea0003800000 */
[----:B------:R-:W1:Y:S08]  /*0190*/  LDC.64 R2, c[0x0][0x380] ;  /* 0x0000e000ff027b82 */ /* 0x000e700000000a00 */
[----:B0-----:R-:W0:Y:S08]  /*01a0*/  LDC.64 R10, c[0x0][0x388] ;  /* 0x0000e200ff0a7b82 */ /* 0x001e300000000a00 */
[----:B------:R-:W2:Y:S01]  /*01b0*/  LDC.64 R12, c[0x0][0x390] ;  /* 0x0000e400ff0c7b82 */ /* 0x000ea20000000a00 */
[----:B-1----:R-:W3:Y:S04]  /*01c0*/  LDG.E R8, desc[UR4][R2.64] ;  /* 0x0000000402087981 */ /* 0x002ee8000c1e1900 */
[----:B0-----:R-:W3:Y:S04]  /*01d0*/  LDG.E R9, desc[UR4][R10.64] ;  /* 0x000000040a097981 */ /* 0x001ee8000c1e1900 */
[----:B--2---:R-:W2:Y:S01]  /*01e0*/  LDG.E R12, desc[UR4][R12.64] ;  /* 0x000000040c0c7981 */ /* 0x004ea2000c1e1900 */
[----:B------:R-:W-:Y:S01]  /*01f0*/  MOV R0, 0x0 ;  /* 0x0000000000007802 */ /* 0x000fe20000000f00 */
[----:B------:R-:W0:Y:S03]  /*0200*/  LDCU.64 UR4, c[0x4][0x8] ;  /* 0x01000100ff0477ac */ /* 0x000e260008000a00 */
[----:B------:R1:W4:Y:S01]  /*0210*/  LDC.64 R14, c[0x4][R0] ;  /* 0x01000000000e7b82 */ /* 0x0003220000000a00 */
[----:B0-----:R-:W-:Y:S01]  /*0220*/  MOV R4, UR4 ;  /* 0x0000000400047c02 */ /* 0x001fe20008000f00 */
[----:B------:R-:W-:Y:S01]  /*0230*/  IMAD.U32 R5, RZ, RZ, UR5 ;  /* 0x00000005ff057e24 */ /* 0x000fe2000f8e00ff */
[----:B---3--:R1:W-:Y:S04]  /*0240*/  STL.64 [R1], R8 ;  /* 0x0000000801007387 */ /* 0x0083e80000100a00 */
[----:B--2-4-:R1:W-:Y:S02]  /*0250*/  STL [R1+0x8], R12 ;  /* 0x0000080c01007387 */ /* 0x0143e40000100800 */
[----:B------:R-:W-:-:S07]  /*0260*/  LEPC R20, `(.L_x_0) ;  /* 0x000000001014794e */ /* 0x000fce0000000000 */
[----:B-1----:R-:W-:Y:S05]  /*0270*/  CALL.ABS.NOINC R14 ;  /* 0x000000000e007343 */ /* 0x002fea0003c00000 */
.L_x_0:
[----:B------:R-:W-:Y:S05]  /*0280*/  EXIT ;  /* 0x000000000000794d */ /* 0x000fea0003800000 */
.L_x_1:
[----:B------:R-:W-:-:S00]  /*0290*/  BRA `(.L_x_1) ;  /* 0xfffffffc00fc7947 */ /* 0x000fc0000383ffff */
[----:B------:R-:W-:-:S00]  /*02a0*/  NOP ;  /* 0x0000000000007918 */ /* 0x000fc00000000000 */
        /* <DEDUP_REMOVED lines=13> */
.L_x_2:


//--------------------- .nv.global.init           --------------------------
	.section	.nv.global.init,"aw",@progbits
.nv.global.init:
	.type		$str,@object
	.size		$str,(.L_0 - $str)
$str:
        /*0000*/ 	.byte	0x4b, 0x65, 0x72, 0x6e, 0x65, 0x6c, 0x20, 0x72, 0x75, 0x6e, 0x6e, 0x69, 0x6e, 0x67, 0x20, 0x6f
        /*0010*/ 	.byte	0x6e, 0x20, 0x47, 0x50, 0x55, 0x2c, 0x20, 0x66, 0x69, 0x72, 0x73, 0x74, 0x20, 0x65, 0x6c, 0x65
        /*0020*/ 	.byte	0x6d, 0x65, 0x6e, 0x74, 0x20, 0x63, 0x61, 0x6c, 0x63, 0x75, 0x6c, 0x61, 0x74, 0x65, 0x64, 0x3a
        /*0030*/ 	.byte	0x20, 0x25, 0x64, 0x20, 0x2b, 0x20, 0x25, 0x64, 0x20, 0x3d, 0x20, 0x25, 0x64, 0x0a, 0x00
.L_0:


//--------------------- .nv.shared.reserved.0     --------------------------
	.section	.nv.shared.reserved.0,"aw",@nobits
	.weak		__nv_reservedSMEM_offset_0_alias
	.size		__nv_reservedSMEM_offset_0_alias, 0, 64
	.other		__nv_reservedSMEM_offset_0_alias,@"STO_CUDA_RESERVED_SHARED STV_DEFAULT"
__nv_reservedSMEM_offset_0_alias:
	.zero		0
	.zero		64


//--------------------- .nv.constant0._Z3addPiS_S_i --------------------------
	.section	.nv.constant0._Z3addPiS_S_i,"a",@progbits
	.sectionflags	@""
	.align	4
.nv.constant0._Z3addPiS_S_i:
	.zero		924


//--------------------- SYMBOLS --------------------------

	.type		.nv.reservedSmem.offset0,@object
	.size		.nv.reservedSmem.offset0,0x4
	.type		vprintf,@function
